//
// Generated by NVIDIA NVVM Compiler
//
// Compiler Build ID: CL-36424714
// Cuda compilation tools, release 13.0, V13.0.88
// Based on NVVM 20.0.0
//

.version 9.0
.target sm_100
.address_size 64

	// .globl	_Z14print_from_gpuv
.extern .func  (.param .b32 func_retval0) vprintf
(
	.param .b64 vprintf_param_0,
	.param .b64 vprintf_param_1
)
;
.global .align 1 .b8 $str[48] = {72, 101, 108, 108, 111, 44, 32, 87, 111, 114, 108, 100, 33, 32, 102, 114, 111, 109, 32, 116, 104, 114, 101, 97, 100, 32, 91, 37, 100, 44, 32, 37, 100, 93, 32, 111, 110, 32, 100, 101, 118, 105, 99, 101, 33, 32, 10};

.visible .entry _Z14print_from_gpuv()
{
	.local .align 8 .b8 	__local_depot0[8];
	.reg .b64 	%SP;
	.reg .b64 	%SPL;
	.reg .b32 	%r<5>;
	.reg .b64 	%rd<5>;

	mov.u64 	%SPL, __local_depot0;
	cvta.local.u64 	%SP, %SPL;
	add.u64 	%rd1, %SP, 0;
	add.u64 	%rd2, %SPL, 0;
	mov.u32 	%r1, %tid.x;
	mov.u32 	%r2, %ctaid.x;
	st.local.v2.u32 	[%rd2], {%r1, %r2};
	mov.u64 	%rd3, $str;
	cvta.global.u64 	%rd4, %rd3;
	{ // callseq 0, 0
	.param .b64 param0;
	st.param.b64 	[param0], %rd4;
	.param .b64 param1;
	st.param.b64 	[param1], %rd1;
	.param .b32 retval0;
	call.uni (retval0), 
	vprintf, 
	(
	param0, 
	param1
	);
	ld.param.b32 	%r3, [retval0];
	} // callseq 0
	ret;

}


// ===== COMPILED SASS (sm_100) =====

	.target	sm_100

	.elftype	@"ET_EXEC"


//--------------------- .note.nv.tkinfo           --------------------------
	.section	.note.nv.tkinfo,"",@"SHT_NOTE"
	.sectionflags	@"SHF_NOTE_NV_TKINFO"
	.tkinfo
        /*0018*/ 	.word	0x00000002
        /*0030*/ 	.string	""
        /*0030*/ 	.string	"ptxas"
        /*0030*/ 	.string	"Cuda compilation tools, release 13.0, V13.0.88"
        /*0030*/ 	.string	"Build cuda_13.0.r13.0/compiler.36424714_0"
        /*0030*/ 	.string	"-arch sm_100 -m 64 "



//--------------------- .note.nv.cuinfo           --------------------------
	.section	.note.nv.cuinfo,"",@"SHT_NOTE"
	.sectionflags	@"SHF_NOTE_NV_CUINFO"
        /*0018*/ 	.short	0x0002
        /*001a*/ 	.short	0x0064
        /*001c*/ 	.short	0x0082
	.zero		2


//--------------------- .nv.info                  --------------------------
	.section	.nv.info,"",@"SHT_CUDA_INFO"
	.align	4


	//----- nvinfo : EIATTR_REGCOUNT
	.align		4
        /*0000*/ 	.byte	0x04, 0x2f
        /*0002*/ 	.short	(.L_2 - .L_1)
	.align		4
.L_1:
        /*0004*/ 	.word	index@(_Z14print_from_gpuv)
        /*0008*/ 	.word	0x00000018


	//----- nvinfo : EIATTR_FRAME_SIZE
	.align		4
.L_2:
        /*000c*/ 	.byte	0x04, 0x11
        /*000e*/ 	.short	(.L_4 - .L_3)
	.align		4
.L_3:
        /*0010*/ 	.word	index@(_Z14print_from_gpuv)
        /*0014*/ 	.word	0x00000008


	//----- nvinfo : EIATTR_MIN_STACK_SIZE
	.align		4
.L_4:
        /*0018*/ 	.byte	0x04, 0x12
        /*001a*/ 	.short	(.L_6 - .L_5)
	.align		4
.L_5:
        /*001c*/ 	.word	index@(_Z14print_from_gpuv)
        /*0020*/ 	.word	0x00000008
.L_6:


//--------------------- .nv.compat                --------------------------
	.section	.nv.compat,"",@"SHT_CUDA_COMPAT_INFO"
	.align	4
        /*0000*/ 	.byte	0x02, 0x09, 0x00, 0x00, 0x02, 0x02, 0x01, 0x00, 0x02, 0x05, 0x05, 0x00, 0x03, 0x07, 0x01, 0x01
        /*0010*/ 	.byte	0x02, 0x03, 0x00, 0x00, 0x02, 0x06, 0x01, 0x00, 0x04, 0x0b, 0x08, 0x00, 0x09, 0x00, 0x00, 0x00
        /*0020*/ 	.byte	0x00, 0x00, 0x00, 0x00


//--------------------- .nv.info._Z14print_from_gpuv --------------------------
	.section	.nv.info._Z14print_from_gpuv,"",@"SHT_CUDA_INFO"
	.sectionflags	@""
	.align	4


	//----- nvinfo : EIATTR_CUDA_API_VERSION
	.align		4
        /*0000*/ 	.byte	0x04, 0x37
        /*0002*/ 	.short	(.L_8 - .L_7)
.L_7:
        /*0004*/ 	.word	0x00000082


	//----- nvinfo : EIATTR_SPARSE_MMA_MASK
	.align		4
.L_8:
        /*0008*/ 	.byte	0x03, 0x50
        /*000a*/ 	.short	0x0000


	//----- nvinfo : EIATTR_MAXREG_COUNT
	.align		4
        /*000c*/ 	.byte	0x03, 0x1b
        /*000e*/ 	.short	0x00ff


	//----- nvinfo : EIATTR_EXTERNS
	.align		4
        /*0010*/ 	.byte	0x04, 0x0f
        /*0012*/ 	.short	(.L_10 - .L_9)


	//   ....[0]....
	.align		4
.L_9:
        /*0014*/ 	.word	index@(vprintf)


	//----- nvinfo : EIATTR_MERCURY_ISA_VERSION
	.align		4
.L_10:
        /*0018*/ 	.byte	0x03, 0x5f
        /*001a*/ 	.short	0x0101


	//----- nvinfo : EIATTR_VRC_CTA_INIT_COUNT
	.align		4
        /*001c*/ 	.byte	0x02, 0x4a
	.zero		1
	.zero		1


	//----- nvinfo : EIATTR_SYSCALL_OFFSETS
	.align		4
        /*0020*/ 	.byte	0x04, 0x46
        /*0022*/ 	.short	(.L_12 - .L_11)


	//   ....[0]....
.L_11:
        /*0024*/ 	.word	0x000000f0


	//----- nvinfo : EIATTR_EXIT_INSTR_OFFSETS
	.align		4
.L_12:
        /*0028*/ 	.byte	0x04, 0x1c
        /*002a*/ 	.short	(.L_14 - .L_13)


	//   ....[0]....
.L_13:
        /*002c*/ 	.word	0x00000100


	//----- nvinfo : EIATTR_SW_WAR
	.align		4
.L_14:
        /*0030*/ 	.byte	0x04, 0x36
        /*0032*/ 	.short	(.L_16 - .L_15)
.L_15:
        /*0034*/ 	.word	0x00000008
.L_16:


//--------------------- .nv.callgraph             --------------------------
	.section	.nv.callgraph,"",@"SHT_CUDA_CALLGRAPH"
	.align	4
	.sectionentsize	8
	.align		4
        /*0000*/ 	.word	0x00000000
	.align		4
        /*0004*/ 	.word	0xffffffff
	.align		4
        /*0008*/ 	.word	index@(_Z14print_from_gpuv)
	.align		4
        /*000c*/ 	.word	index@(vprintf)
	.align		4
        /*0010*/ 	.word	0x00000000
	.align		4
        /*0014*/ 	.word	0xfffffffe
	.align		4
        /*0018*/ 	.word	0x00000000
	.align		4
        /*001c*/ 	.word	0xfffffffd
	.align		4
        /*0020*/ 	.word	0x00000000
	.align		4
        /*0024*/ 	.word	0xfffffffc


//--------------------- .nv.constant4             --------------------------
	.section	.nv.constant4,"a",@progbits
	.align	8
	.align		8
.nv.constant4:
        /*0000*/ 	.dword	vprintf
	.align		8
        /*0008*/ 	.dword	$str


//--------------------- .text._Z14print_from_gpuv --------------------------
	.section	.text._Z14print_from_gpuv,"ax",@progbits
	.align	128
        .global         _Z14print_from_gpuv
        .type           _Z14print_from_gpuv,@function
        .size           _Z14print_from_gpuv,(.L_x_2 - _Z14print_from_gpuv)
        .other          _Z14print_from_gpuv,@"STO_CUDA_ENTRY STV_DEFAULT"
_Z14print_from_gpuv:
.text._Z14print_from_gpuv:
[----:B------:R-:W0:Y:S01]  /*0000*/  LDC R1, c[0x0][0x37c] ;  /* 0x0000df00ff017b82 */ /* 0x000e220000000800 */
[----:B------:R-:W1:Y:S01]  /*0010*/  S2R R8, SR_TID.X ;  /* 0x0000000000087919 */ /* 0x000e620000002100 */
[----:B0-----:R-:W-:Y:S01]  /*0020*/  VIADD R1, R1, 0xfffffff8 ;  /* 0xfffffff801017836 */ /* 0x001fe20000000000 */
[----:B------:R-:W-:Y:S01]  /*0030*/  MOV R0, 0x0 ;  /* 0x0000000000007802 */ /* 0x000fe20000000f00 */
[----:B------:R-:W0:Y:S01]  /*0040*/  LDCU UR4, c[0x0][0x2f8] ;  /* 0x00005f00ff0477ac */ /* 0x000e220008000800 */
[----:B------:R-:W1:Y:S03]  /*0050*/  S2R R9, SR_CTAID.X ;  /* 0x0000000000097919 */ /* 0x000e660000002500 */
[----:B------:R2:W3:Y:S01]  /*0060*/  LDC.64 R2, c[0x4][R0] ;  /* 0x0100000000027b82 */ /* 0x0004e20000000a00 */
[----:B------:R-:W4:Y:S01]  /*0070*/  LDCU.64 UR6, c[0x4][0x8] ;  /* 0x01000100ff0677ac */ /* 0x000f220008000a00 */
[----:B------:R-:W5:Y:S01]  /*0080*/  LDCU UR5, c[0x0][0x2fc] ;  /* 0x00005f80ff0577ac */ /* 0x000f620008000800 */
[----:B0-----:R-:W-:Y:S01]  /*0090*/  IADD3 R6, P0, PT, R1, UR4, RZ ;  /* 0x0000000401067c10 */ /* 0x001fe2000ff1e0ff */
[----:B----4-:R-:W-:Y:S01]  /*00a0*/  IMAD.U32 R4, RZ, RZ, UR6 ;  /* 0x00000006ff047e24 */ /* 0x010fe2000f8e00ff */
[----:B------:R-:W-:-:S03]  /*00b0*/  MOV R5, UR7 ;  /* 0x0000000700057c02 */ /* 0x000fc60008000f00 */
[----:B-----5:R-:W-:Y:S01]  /*00c0*/  IMAD.X R7, RZ, RZ, UR5, P0 ;  /* 0x00000005ff077e24 */ /* 0x020fe200080e06ff */
[----:B-1----:R2:W-:Y:S07]  /*00d0*/  STL.64 [R1], R8 ;  /* 0x0000000801007387 */ /* 0x0025ee0000100a00 */
[----:B------:R-:W-:-:S07]  /*00e0*/  LEPC R20, `(.L_x_0) ;  /* 0x000000001014794e */ /* 0x000fce0000000000 */
[----:B--23--:R-:W-:Y:S05]  /*00f0*/  CALL.ABS.NOINC R2 ;  /* 0x0000000002007343 */ /* 0x00cfea0003c00000 */
.L_x_0:
[----:B------:R-:W-:Y:S05]  /*0100*/  EXIT ;  /* 0x000000000000794d */ /* 0x000fea0003800000 */
.L_x_1:
[----:B------:R-:W-:-:S00]  /*0110*/  BRA `(.L_x_1) ;  /* 0xfffffffc00fc7947 */ /* 0x000fc0000383ffff */
[----:B------:R-:W-:-:S00]  /*0120*/  NOP ;  /* 0x0000000000007918 */ /* 0x000fc00000000000 */
        /* <DEDUP_REMOVED lines=13> */
.L_x_2:


//--------------------- .nv.global.init           --------------------------
	.section	.nv.global.init,"aw",@progbits
.nv.global.init:
	.type		$str,@object
	.size		$str,(.L_0 - $str)
$str:
        /*0000*/ 	.byte	0x48, 0x65, 0x6c, 0x6c, 0x6f, 0x2c, 0x20, 0x57, 0x6f, 0x72, 0x6c, 0x64, 0x21, 0x20, 0x66, 0x72
        /*0010*/ 	.byte	0x6f, 0x6d, 0x20, 0x74, 0x68, 0x72, 0x65, 0x61, 0x64, 0x20, 0x5b, 0x25, 0x64, 0x2c, 0x20, 0x25
        /*0020*/ 	.byte	0x64, 0x5d, 0x20, 0x6f, 0x6e, 0x20, 0x64, 0x65, 0x76, 0x69, 0x63, 0x65, 0x21, 0x20, 0x0a, 0x00
.L_0:


//--------------------- .nv.shared.reserved.0     --------------------------
	.section	.nv.shared.reserved.0,"aw",@nobits
	.weak		__nv_reservedSMEM_offset_0_alias
	.size		__nv_reservedSMEM_offset_0_alias, 0, 64
	.other		__nv_reservedSMEM_offset_0_alias,@"STO_CUDA_RESERVED_SHARED STV_DEFAULT"
__nv_reservedSMEM_offset_0_alias:
	.zero		0
	.zero		64


//--------------------- .nv.constant0._Z14print_from_gpuv --------------------------
	.section	.nv.constant0._Z14print_from_gpuv,"a",@progbits
	.sectionflags	@""
	.align	4
.nv.constant0._Z14print_from_gpuv:
	.zero		896


//--------------------- SYMBOLS --------------------------

	.type		.nv.reservedSmem.offset0,@object
	.size		.nv.reservedSmem.offset0,0x4
	.type		vprintf,@function
